	.headerflags	@"EF_CUDA_TEXMODE_UNIFIED EF_CUDA_64BIT_ADDRESS EF_CUDA_ACCELERATORS EF_CUDA_SM90 EF_CUDA_VIRTUAL_SM(EF_CUDA_SM90)"
	.elftype	@"ET_EXEC"


//--------------------- .nv.info                  --------------------------
	.section	.nv.info,"",@"SHT_CUDA_INFO"
	.align	4


	//----- nvinfo : EIATTR_REGCOUNT
	.align		4
        /*0000*/ 	.byte	0x04, 0x2f
        /*0002*/ 	.short	(.L_1 - .L_0)
	.align		4
.L_0:
        /*0004*/ 	.word	index@(triton_poi_fused_add_cat_12)
        /*0008*/ 	.word	0x00000020


	//----- nvinfo : EIATTR_MIN_STACK_SIZE
	.align		4
.L_1:
        /*000c*/ 	.byte	0x04, 0x12
        /*000e*/ 	.short	(.L_3 - .L_2)
	.align		4
.L_2:
        /*0010*/ 	.word	index@(triton_poi_fused_add_cat_12)
        /*0014*/ 	.word	0x00000000


	//----- nvinfo : EIATTR_FRAME_SIZE
	.align		4
.L_3:
        /*0018*/ 	.byte	0x04, 0x11
        /*001a*/ 	.short	(.L_5 - .L_4)
	.align		4
.L_4:
        /*001c*/ 	.word	index@(triton_poi_fused_add_cat_12)
        /*0020*/ 	.word	0x00000000


	//----- nvinfo : EIATTR_MIN_STACK_SIZE
	.align		4
.L_5:
        /*0024*/ 	.byte	0x04, 0x12
        /*0026*/ 	.short	(.L_7 - .L_6)
	.align		4
.L_6:
        /*0028*/ 	.word	index@(triton_poi_fused_add_cat_12)
        /*002c*/ 	.word	0x00000000
.L_7:


//--------------------- .nv.info.triton_poi_fused_add_cat_12 --------------------------
	.section	.nv.info.triton_poi_fused_add_cat_12,"",@"SHT_CUDA_INFO"
	.sectionflags	@""
	.align	4


	//----- nvinfo : EIATTR_CUDA_API_VERSION
	.align		4
        /*0000*/ 	.byte	0x04, 0x37
        /*0002*/ 	.short	(.L_9 - .L_8)
.L_8:
        /*0004*/ 	.word	0x0000007c


	//----- nvinfo : EIATTR_KPARAM_INFO
	.align		4
.L_9:
        /*0008*/ 	.byte	0x04, 0x17
        /*000a*/ 	.short	(.L_11 - .L_10)
.L_10:
        /*000c*/ 	.word	0x00000000
        /*0010*/ 	.short	0x0007
        /*0012*/ 	.short	0x0038
        /*0014*/ 	.byte	0x00, 0xf0, 0x11, 0x00


	//----- nvinfo : EIATTR_KPARAM_INFO
	.align		4
.L_11:
        /*0018*/ 	.byte	0x04, 0x17
        /*001a*/ 	.short	(.L_13 - .L_12)
.L_12:
        /*001c*/ 	.word	0x00000000
        /*0020*/ 	.short	0x0006
        /*0022*/ 	.short	0x0030
        /*0024*/ 	.byte	0x00, 0xf4, 0x21, 0x00


	//----- nvinfo : EIATTR_KPARAM_INFO
	.align		4
.L_13:
        /*0028*/ 	.byte	0x04, 0x17
        /*002a*/ 	.short	(.L_15 - .L_14)
.L_14:
        /*002c*/ 	.word	0x00000000
        /*0030*/ 	.short	0x0005
        /*0032*/ 	.short	0x0028
        /*0034*/ 	.byte	0x00, 0xf4, 0x21, 0x00


	//----- nvinfo : EIATTR_KPARAM_INFO
	.align		4
.L_15:
        /*0038*/ 	.byte	0x04, 0x17
        /*003a*/ 	.short	(.L_17 - .L_16)
.L_16:
        /*003c*/ 	.word	0x00000000
        /*0040*/ 	.short	0x0004
        /*0042*/ 	.short	0x0020
        /*0044*/ 	.byte	0x00, 0xf4, 0x21, 0x00


	//----- nvinfo : EIATTR_KPARAM_INFO
	.align		4
.L_17:
        /*0048*/ 	.byte	0x04, 0x17
        /*004a*/ 	.short	(.L_19 - .L_18)
.L_18:
        /*004c*/ 	.word	0x00000000
        /*0050*/ 	.short	0x0003
        /*0052*/ 	.short	0x0018
        /*0054*/ 	.byte	0x00, 0xf4, 0x21, 0x00


	//----- nvinfo : EIATTR_KPARAM_INFO
	.align		4
.L_19:
        /*0058*/ 	.byte	0x04, 0x17
        /*005a*/ 	.short	(.L_21 - .L_20)
.L_20:
        /*005c*/ 	.word	0x00000000
        /*0060*/ 	.short	0x0002
        /*0062*/ 	.short	0x0010
        /*0064*/ 	.byte	0x00, 0xf4, 0x21, 0x00


	//----- nvinfo : EIATTR_KPARAM_INFO
	.align		4
.L_21:
        /*0068*/ 	.byte	0x04, 0x17
        /*006a*/ 	.short	(.L_23 - .L_22)
.L_22:
        /*006c*/ 	.word	0x00000000
        /*0070*/ 	.short	0x0001
        /*0072*/ 	.short	0x0008
        /*0074*/ 	.byte	0x00, 0xf4, 0x21, 0x00


	//----- nvinfo : EIATTR_KPARAM_INFO
	.align		4
.L_23:
        /*0078*/ 	.byte	0x04, 0x17
        /*007a*/ 	.short	(.L_25 - .L_24)
.L_24:
        /*007c*/ 	.word	0x00000000
        /*0080*/ 	.short	0x0000
        /*0082*/ 	.short	0x0000
        /*0084*/ 	.byte	0x00, 0xf4, 0x21, 0x00


	//----- nvinfo : EIATTR_SPARSE_MMA_MASK
	.align		4
.L_25:
        /*0088*/ 	.byte	0x03, 0x50
        /*008a*/ 	.short	0x0000


	//----- nvinfo : EIATTR_MAXREG_COUNT
	.align		4
        /*008c*/ 	.byte	0x03, 0x1b
        /*008e*/ 	.short	0x00ff


	//----- nvinfo : EIATTR_EXIT_INSTR_OFFSETS
	.align		4
        /*0090*/ 	.byte	0x04, 0x1c
        /*0092*/ 	.short	(.L_27 - .L_26)


	//   ....[0]....
.L_26:
        /*0094*/ 	.word	0x00000770


	//----- nvinfo : EIATTR_REQNTID
	.align		4
.L_27:
        /*0098*/ 	.byte	0x04, 0x10
        /*009a*/ 	.short	(.L_29 - .L_28)
.L_28:
        /*009c*/ 	.word	0x00000080
        /*00a0*/ 	.word	0x00000001
        /*00a4*/ 	.word	0x00000001


	//----- nvinfo : EIATTR_CBANK_PARAM_SIZE
	.align		4
.L_29:
        /*00a8*/ 	.byte	0x03, 0x19
        /*00aa*/ 	.short	0x003c


	//----- nvinfo : EIATTR_PARAM_CBANK
	.align		4
        /*00ac*/ 	.byte	0x04, 0x0a
        /*00ae*/ 	.short	(.L_31 - .L_30)
	.align		4
.L_30:
        /*00b0*/ 	.word	index@(.nv.constant0.triton_poi_fused_add_cat_12)
        /*00b4*/ 	.short	0x0210
        /*00b6*/ 	.short	0x003c


	//----- nvinfo : EIATTR_SW_WAR
	.align		4
.L_31:
        /*00b8*/ 	.byte	0x04, 0x36
        /*00ba*/ 	.short	(.L_33 - .L_32)
.L_32:
        /*00bc*/ 	.word	0x00000008
.L_33:


//--------------------- .nv.callgraph             --------------------------
	.section	.nv.callgraph,"",@"SHT_CUDA_CALLGRAPH"
	.align	4
	.sectionentsize	8
	.align		4
        /*0000*/ 	.word	0x00000000
	.align		4
        /*0004*/ 	.word	0xffffffff
	.align		4
        /*0008*/ 	.word	0x00000000
	.align		4
        /*000c*/ 	.word	0xfffffffe
	.align		4
        /*0010*/ 	.word	0x00000000
	.align		4
        /*0014*/ 	.word	0xfffffffd
	.align		4
        /*0018*/ 	.word	0x00000000
	.align		4
        /*001c*/ 	.word	0xfffffffc


//--------------------- .text.triton_poi_fused_add_cat_12 --------------------------
	.section	.text.triton_poi_fused_add_cat_12,"ax",@progbits
	.align	128
        .global         triton_poi_fused_add_cat_12
        .type           triton_poi_fused_add_cat_12,@function
        .size           triton_poi_fused_add_cat_12,(.L_x_1 - triton_poi_fused_add_cat_12)
        .other          triton_poi_fused_add_cat_12,@"STO_CUDA_ENTRY STV_DEFAULT"
triton_poi_fused_add_cat_12:
.text.triton_poi_fused_add_cat_12:
[----:B------:R-:W-:Y:S01]  /*0000*/  LDC R1, c[0x0][0x28] ;  /* 0x00000a00ff017b82 */ /* 0x000fe20000000800 */
[----:B------:R-:W1:Y:S01]  /*0010*/  S2R R0, SR_TID.X ;  /* 0x0000000000007919 */ /* 0x000e620000002100 */
[----:B------:R-:W-:Y:S01]  /*0020*/  ULDC.64 UR4, c[0x0][0x220] ;  /* 0x0000880000047ab9 */ /* 0x000fe20000000a00 */
[----:B------:R-:W-:Y:S01]  /*0030*/  ULDC.64 UR6, c[0x0][0x228] ;  /* 0x00008a0000067ab9 */ /* 0x000fe20000000a00 */
[----:B------:R-:W-:Y:S01]  /*0040*/  CS2R R6, SRZ ;  /* 0x0000000000067805 */ /* 0x000fe2000001ff00 */
[----:B------:R-:W2:Y:S01]  /*0050*/  S2R R3, SR_CTAID.X ;  /* 0x0000000000037919 */ /* 0x000ea20000002500 */
[----:B------:R-:W-:Y:S01]  /*0060*/  CS2R R8, SRZ ;  /* 0x0000000000087805 */ /* 0x000fe2000001ff00 */
[----:B-1----:R-:W-:-:S05]  /*0070*/  IMAD.SHL.U32 R0, R0, 0x2, RZ ;  /* 0x0000000200007824 */ /* 0x002fca00078e00ff */
[----:B------:R-:W-:-:S05]  /*0080*/  LOP3.LUT R0, R0, 0xfe, RZ, 0xc0, !PT ;  /* 0x000000fe00007812 */ /* 0x000fca00078ec0ff */
[----:B--2---:R-:W-:-:S05]  /*0090*/  IMAD R0, R3, 0x100, R0 ;  /* 0x0000010003007824 */ /* 0x004fca00078e0200 */
[----:B------:R-:W-:-:S04]  /*00a0*/  SHF.R.S32.HI R3, RZ, 0x1f, R0 ;  /* 0x0000001fff037819 */ /* 0x000fc80000011400 */
[CC--:B------:R-:W-:Y:S02]  /*00b0*/  LEA.HI R2, R3.reuse, R0.reuse, RZ, 0x6 ;  /* 0x0000000003027211 */ /* 0x0c0fe400078f30ff */
[----:B------:R-:W-:Y:S02]  /*00c0*/  LEA.HI R20, R3, R0, RZ, 0xd ;  /* 0x0000000003147211 */ /* 0x000fe400078f68ff */
[----:B------:R-:W-:Y:S02]  /*00d0*/  SHF.R.S32.HI R26, RZ, 0x6, R2 ;  /* 0x00000006ff1a7819 */ /* 0x000fe40000011402 */
[----:B------:R-:W-:Y:S02]  /*00e0*/  LOP3.LUT R5, R2, 0xffffffc0, RZ, 0xc0, !PT ;  /* 0xffffffc002057812 */ /* 0x000fe400078ec0ff */
[----:B------:R-:W-:Y:S02]  /*00f0*/  LEA.HI R3, R26, R26, RZ, 0x7 ;  /* 0x0000001a1a037211 */ /* 0x000fe400078f38ff */
[----:B------:R-:W-:Y:S01]  /*0100*/  SHF.R.S32.HI R22, RZ, 0xd, R20 ;  /* 0x0000000dff167819 */ /* 0x000fe20000011414 */
[----:B------:R-:W-:Y:S01]  /*0110*/  IMAD.IADD R5, R0, 0x1, -R5 ;  /* 0x0000000100057824 */ /* 0x000fe200078e0a05 */
[----:B------:R-:W-:-:S03]  /*0120*/  LOP3.LUT R3, R3, 0xffffff80, RZ, 0xc0, !PT ;  /* 0xffffff8003037812 */ /* 0x000fc600078ec0ff */
[----:B------:R-:W-:Y:S02]  /*0130*/  IMAD R5, R22, 0x640, R5 ;  /* 0x0000064016057824 */ /* 0x000fe400078e0205 */
[----:B------:R-:W-:-:S03]  /*0140*/  IMAD.IADD R26, R26, 0x1, -R3 ;  /* 0x000000011a1a7824 */ /* 0x000fc600078e0a03 */
[----:B------:R-:W-:Y:S01]  /*0150*/  SHF.R.S32.HI R3, RZ, 0x1f, R5 ;  /* 0x0000001fff037819 */ /* 0x000fe20000011405 */
[C---:B------:R-:W-:Y:S02]  /*0160*/  IMAD.SHL.U32 R2, R26.reuse, 0x40, RZ ;  /* 0x000000401a027824 */ /* 0x040fe400078e00ff */
[----:B------:R-:W-:-:S03]  /*0170*/  VIADD R4, R26, 0xffffffcb ;  /* 0xffffffcb1a047836 */ /* 0x000fc60000000000 */
[----:B------:R-:W-:-:S04]  /*0180*/  IADD3 R5, P0, R2, R5, RZ ;  /* 0x0000000502057210 */ /* 0x000fc80007f1e0ff */
[----:B------:R-:W-:Y:S01]  /*0190*/  LEA.HI.X.SX32 R2, R2, R3, 0x1, P0 ;  /* 0x0000000302027211 */ /* 0x000fe200000f0eff */
[C---:B------:R-:W-:Y:S01]  /*01a0*/  IMAD.SHL.U32 R27, R5.reuse, 0x4, RZ ;  /* 0x00000004051b7824 */ /* 0x040fe200078e00ff */
[----:B------:R-:W-:Y:S01]  /*01b0*/  ISETP.GE.U32.AND P0, PT, R4, 0x19, PT ;  /* 0x000000190400780c */ /* 0x000fe20003f06070 */
[C---:B------:R-:W-:Y:S01]  /*01c0*/  VIADD R3, R26.reuse, 0xffffffb2 ;  /* 0xffffffb21a037836 */ /* 0x040fe20000000000 */
[----:B------:R-:W-:Y:S01]  /*01d0*/  SHF.L.U64.HI R23, R5, 0x2, R2 ;  /* 0x0000000205177819 */ /* 0x000fe20000010202 */
[----:B------:R-:W-:Y:S01]  /*01e0*/  VIADD R2, R26, 0xffffffe4 ;  /* 0xffffffe41a027836 */ /* 0x000fe20000000000 */
[----:B------:R-:W-:Y:S02]  /*01f0*/  IADD3 R16, P3, R27, UR4, RZ ;  /* 0x000000041b107c10 */ /* 0x000fe4000ff7e0ff */
[----:B------:R-:W-:Y:S02]  /*0200*/  CS2R R4, SRZ ;  /* 0x0000000000047805 */ /* 0x000fe4000001ff00 */
[----:B------:R-:W-:-:S02]  /*0210*/  ISETP.GE.U32.AND P2, PT, R3, 0x19, PT ;  /* 0x000000190300780c */ /* 0x000fc40003f46070 */
[----:B------:R-:W-:Y:S01]  /*0220*/  IADD3.X R17, R23, UR5, RZ, P3, !PT ;  /* 0x0000000517117c10 */ /* 0x000fe20009ffe4ff */
[----:B------:R-:W-:Y:S01]  /*0230*/  ULDC.64 UR4, c[0x0][0x208] ;  /* 0x0000820000047ab9 */ /* 0x000fe20000000a00 */
[----:B------:R-:W-:Y:S02]  /*0240*/  ISETP.GE.U32.AND P1, PT, R2, 0x19, PT ;  /* 0x000000190200780c */ /* 0x000fe40003f26070 */
[----:B------:R-:W-:Y:S02]  /*0250*/  CS2R R2, SRZ ;  /* 0x0000000000027805 */ /* 0x000fe4000001ff00 */
[----:B------:R-:W-:Y:S02]  /*0260*/  ISETP.GT.AND P3, PT, R26, 0x66, PT ;  /* 0x000000661a00780c */ /* 0x000fe40003f64270 */
[----:B------:R-:W-:Y:S02]  /*0270*/  IADD3 R28, P4, R27, UR6, RZ ;  /* 0x000000061b1c7c10 */ /* 0x000fe4000ff9e0ff */
[----:B------:R-:W-:Y:S01]  /*0280*/  CS2R R18, SRZ ;  /* 0x0000000000127805 */ /* 0x000fe2000001ff00 */
[----:B------:R-:W2:Y:S01]  /*0290*/  @!P0 LDG.E.64 R2, desc[UR4][R16.64+-0x3500] ;  /* 0xffcb000410028981 */ /* 0x000ea2000c1e1b00 */
[----:B------:R-:W-:Y:S01]  /*02a0*/  IADD3.X R29, R23, UR7, RZ, P4, !PT ;  /* 0x00000007171d7c10 */ /* 0x000fe2000a7fe4ff */
[----:B------:R-:W-:-:S02]  /*02b0*/  ULDC.64 UR6, c[0x0][0x230] ;  /* 0x00008c0000067ab9 */ /* 0x000fc40000000a00 */
[----:B------:R-:W-:Y:S01]  /*02c0*/  IADD3 R24, P4, R27, UR6, RZ ;  /* 0x000000061b187c10 */ /* 0x000fe2000ff9e0ff */
[----:B------:R-:W3:Y:S04]  /*02d0*/  @!P2 LDG.E.64 R6, desc[UR4][R16.64+-0x4e00] ;  /* 0xffb200041006a981 */ /* 0x000ee8000c1e1b00 */
[----:B------:R-:W4:Y:S01]  /*02e0*/  @!P1 LDG.E.64 R4, desc[UR4][R16.64+-0x1c00] ;  /* 0xffe4000410049981 */ /* 0x000f22000c1e1b00 */
[----:B------:R-:W-:Y:S02]  /*02f0*/  IADD3.X R25, R23, UR7, RZ, P4, !PT ;  /* 0x0000000717197c10 */ /* 0x000fe4000a7fe4ff */
[----:B------:R-:W-:Y:S02]  /*0300*/  CS2R R12, SRZ ;  /* 0x00000000000c7805 */ /* 0x000fe4000001ff00 */
[----:B------:R-:W-:Y:S01]  /*0310*/  CS2R R14, SRZ ;  /* 0x00000000000e7805 */ /* 0x000fe2000001ff00 */
[----:B------:R1:W5:Y:S01]  /*0320*/  @P3 LDG.E.64 R8, desc[UR4][R16.64+-0x6700] ;  /* 0xff99000410083981 */ /* 0x000362000c1e1b00 */
[----:B------:R-:W-:Y:S01]  /*0330*/  CS2R R10, SRZ ;  /* 0x00000000000a7805 */ /* 0x000fe2000001ff00 */
[----:B------:R-:W-:-:S02]  /*0340*/  ULDC.64 UR6, c[0x0][0x238] ;  /* 0x00008e0000067ab9 */ /* 0x000fc40000000a00 */
[----:B------:R-:W2:Y:S04]  /*0350*/  @P3 LDG.E.64 R18, desc[UR4][R24.64+-0x6700] ;  /* 0xff99000418123981 */ /* 0x000ea8000c1e1b00 */
[----:B------:R-:W2:Y:S01]  /*0360*/  @!P2 LDG.E.64 R12, desc[UR4][R28.64+-0x4e00] ;  /* 0xffb200041c0ca981 */ /* 0x000ea2000c1e1b00 */
[----:B-1----:R-:W-:-:S03]  /*0370*/  CS2R R16, SRZ ;  /* 0x0000000000107805 */ /* 0x002fc6000001ff00 */
[----:B------:R-:W4:Y:S04]  /*0380*/  @P3 LDG.E.64 R14, desc[UR4][R28.64+-0x6700] ;  /* 0xff9900041c0e3981 */ /* 0x000f28000c1e1b00 */
[----:B------:R1:W4:Y:S04]  /*0390*/  @!P2 LDG.E.64 R16, desc[UR4][R24.64+-0x4e00] ;  /* 0xffb200041810a981 */ /* 0x000328000c1e1b00 */
[----:B------:R1:W4:Y:S02]  /*03a0*/  @!P0 LDG.E.64 R10, desc[UR4][R28.64+-0x3500] ;  /* 0xffcb00041c0a8981 */ /* 0x000324000c1e1b00 */
[----:B01----:R-:W-:-:S02]  /*03b0*/  LOP3.LUT R25, R20, 0xffffe000, RZ, 0xc0, !PT ;  /* 0xffffe00014197812 */ /* 0x003fc400078ec0ff */
[----:B------:R-:W0:Y:S03]  /*03c0*/  LDC.64 R20, c[0x0][0x218] ;  /* 0x00008600ff147b82 */ /* 0x000e260000000a00 */
[----:B------:R-:W-:Y:S01]  /*03d0*/  IMAD.IADD R25, R0, 0x1, -R25 ;  /* 0x0000000100197824 */ /* 0x000fe200078e0a19 */
[----:B------:R-:W-:-:S03]  /*03e0*/  ISETP.GE.AND P4, PT, R26, 0x1c, PT ;  /* 0x0000001c1a00780c */ /* 0x000fc60003f86270 */
[----:B------:R-:W-:Y:S01]  /*03f0*/  IMAD R29, R22, 0x700, R25 ;  /* 0x00000700161d7824 */ /* 0x000fe200078e0219 */
[----:B------:R-:W-:Y:S02]  /*0400*/  IADD3 R22, P5, R27, UR6, RZ ;  /* 0x000000061b167c10 */ /* 0x000fe4000ffbe0ff */
[----:B------:R-:W-:Y:S02]  /*0410*/  CS2R R26, SRZ ;  /* 0x00000000001a7805 */ /* 0x000fe4000001ff00 */
[----:B------:R-:W-:-:S05]  /*0420*/  IADD3.X R23, R23, UR7, RZ, P5, !PT ;  /* 0x0000000717177c10 */ /* 0x000fca000affe4ff */
[----:B------:R2:W4:Y:S01]  /*0430*/  @P3 LDG.E.64 R26, desc[UR4][R22.64+-0x6700] ;  /* 0xff990004161a3981 */ /* 0x000522000c1e1b00 */
[----:B0-----:R-:W-:Y:S02]  /*0440*/  IMAD.WIDE R28, R29, 0x4, R20 ;  /* 0x000000041d1c7825 */ /* 0x001fe400078e0214 */
[----:B------:R-:W0:Y:S01]  /*0450*/  LDC.64 R20, c[0x0][0x240] ;  /* 0x00009000ff147b82 */ /* 0x000e220000000a00 */
[----:B------:R-:W-:-:S06]  /*0460*/  CS2R R24, SRZ ;  /* 0x0000000000187805 */ /* 0x000fcc000001ff00 */
[----:B------:R-:W4:Y:S01]  /*0470*/  @!P4 LDG.E.64 R24, desc[UR4][R28.64] ;  /* 0x000000041c18c981 */ /* 0x000f22000c1e1b00 */
[----:B0-----:R-:W-:-:S06]  /*0480*/  IMAD.WIDE R20, R0, 0x4, R20 ;  /* 0x0000000400147825 */ /* 0x001fcc00078e0214 */
[----:B------:R-:W4:Y:S01]  /*0490*/  LDG.E.64 R20, desc[UR4][R20.64] ;  /* 0x0000000414147981 */ /* 0x000f22000c1e1b00 */
[----:B---3--:R-:W-:Y:S02]  /*04a0*/  SEL R6, R6, RZ, !P2 ;  /* 0x000000ff06067207 */ /* 0x008fe40005000000 */
[----:B------:R-:W-:Y:S02]  /*04b0*/  SEL R7, R7, RZ, !P2 ;  /* 0x000000ff07077207 */ /* 0x000fe40005000000 */
[----:B--2---:R-:W-:Y:S02]  /*04c0*/  SEL R22, R13, RZ, !P2 ;  /* 0x000000ff0d167207 */ /* 0x004fe40005000000 */
[----:B-----5:R-:W-:Y:S02]  /*04d0*/  SEL R13, R8, RZ, P3 ;  /* 0x000000ff080d7207 */ /* 0x020fe40001800000 */
[----:B----4-:R-:W-:Y:S02]  /*04e0*/  SEL R8, R14, RZ, P3 ;  /* 0x000000ff0e087207 */ /* 0x010fe40001800000 */
[----:B------:R-:W-:-:S02]  /*04f0*/  SEL R12, R12, RZ, !P2 ;  /* 0x000000ff0c0c7207 */ /* 0x000fc40005000000 */
[----:B------:R-:W-:Y:S01]  /*0500*/  SEL R14, R9, RZ, P3 ;  /* 0x000000ff090e7207 */ /* 0x000fe20001800000 */
[----:B------:R-:W-:Y:S01]  /*0510*/  FADD R8, R13, R8 ;  /* 0x000000080d087221 */ /* 0x000fe20000000000 */
[----:B------:R-:W-:Y:S01]  /*0520*/  SEL R15, R15, RZ, P3 ;  /* 0x000000ff0f0f7207 */ /* 0x000fe20001800000 */
[----:B------:R-:W-:Y:S01]  /*0530*/  FADD R6, R6, R12 ;  /* 0x0000000c06067221 */ /* 0x000fe20000000000 */
[----:B------:R-:W-:Y:S02]  /*0540*/  SEL R9, R16, RZ, !P2 ;  /* 0x000000ff10097207 */ /* 0x000fe40005000000 */
[----:B------:R-:W-:Y:S01]  /*0550*/  SEL R13, R18, RZ, P3 ;  /* 0x000000ff120d7207 */ /* 0x000fe20001800000 */
[----:B------:R-:W-:Y:S01]  /*0560*/  FADD R14, R14, R15 ;  /* 0x0000000f0e0e7221 */ /* 0x000fe20000000000 */
[----:B------:R-:W-:Y:S01]  /*0570*/  SEL R19, R19, RZ, P3 ;  /* 0x000000ff13137207 */ /* 0x000fe20001800000 */
[----:B------:R-:W-:Y:S01]  /*0580*/  FADD R6, R6, R9 ;  /* 0x0000000906067221 */ /* 0x000fe20000000000 */
[----:B------:R-:W-:Y:S01]  /*0590*/  SEL R9, R2, RZ, !P0 ;  /* 0x000000ff02097207 */ /* 0x000fe20004000000 */
[----:B------:R-:W-:Y:S01]  /*05a0*/  FADD R13, R8, R13 ;  /* 0x0000000d080d7221 */ /* 0x000fe20000000000 */
[----:B------:R-:W-:Y:S01]  /*05b0*/  SEL R8, R3, RZ, !P0 ;  /* 0x000000ff03087207 */ /* 0x000fe20004000000 */
[----:B------:R-:W-:Y:S01]  /*05c0*/  FADD R14, R14, R19 ;  /* 0x000000130e0e7221 */ /* 0x000fe20000000000 */
[----:B------:R-:W0:Y:S01]  /*05d0*/  LDC.64 R2, c[0x0][0x210] ;  /* 0x00008400ff027b82 */ /* 0x000e220000000a00 */
[----:B------:R-:W-:Y:S01]  /*05e0*/  SEL R12, R17, RZ, !P2 ;  /* 0x000000ff110c7207 */ /* 0x000fe20005000000 */
[----:B------:R-:W-:Y:S01]  /*05f0*/  FADD R7, R7, R22 ;  /* 0x0000001607077221 */ /* 0x000fe20000000000 */
[----:B------:R-:W-:-:S02]  /*0600*/  SEL R11, R11, RZ, !P0 ;  /* 0x000000ff0b0b7207 */ /* 0x000fc40004000000 */
[----:B------:R-:W-:Y:S01]  /*0610*/  SEL R10, R10, RZ, !P0 ;  /* 0x000000ff0a0a7207 */ /* 0x000fe20004000000 */
[----:B------:R-:W-:Y:S01]  /*0620*/  FADD R7, R7, R12 ;  /* 0x0000000c07077221 */ /* 0x000fe20000000000 */
[----:B------:R-:W-:Y:S02]  /*0630*/  SEL R27, R27, RZ, P3 ;  /* 0x000000ff1b1b7207 */ /* 0x000fe40001800000 */
[----:B------:R-:W-:-:S03]  /*0640*/  SEL R26, R26, RZ, P3 ;  /* 0x000000ff1a1a7207 */ /* 0x000fc60001800000 */
[----:B------:R-:W-:Y:S02]  /*0650*/  FADD R27, R14, R27 ;  /* 0x0000001b0e1b7221 */ /* 0x000fe40000000000 */
[----:B------:R-:W-:Y:S01]  /*0660*/  FADD R26, R13, R26 ;  /* 0x0000001a0d1a7221 */ /* 0x000fe20000000000 */
[----:B------:R-:W-:Y:S01]  /*0670*/  FADD R8, R8, R11 ;  /* 0x0000000b08087221 */ /* 0x000fe20000000000 */
[----:B------:R-:W-:Y:S01]  /*0680*/  FADD R9, R9, R10 ;  /* 0x0000000a09097221 */ /* 0x000fe20000000000 */
[----:B------:R-:W-:Y:S02]  /*0690*/  @P2 FSEL R7, R27, RZ, P3 ;  /* 0x000000ff1b072208 */ /* 0x000fe40001800000 */
[----:B------:R-:W-:Y:S02]  /*06a0*/  @P2 FSEL R6, R26, RZ, P3 ;  /* 0x000000ff1a062208 */ /* 0x000fe40001800000 */
[----:B------:R-:W-:Y:S02]  /*06b0*/  SEL R5, R5, RZ, !P1 ;  /* 0x000000ff05057207 */ /* 0x000fe40004800000 */
[----:B------:R-:W-:-:S02]  /*06c0*/  SEL R4, R4, RZ, !P1 ;  /* 0x000000ff04047207 */ /* 0x000fc40004800000 */
[----:B------:R-:W-:Y:S02]  /*06d0*/  @P1 FSEL R5, R8, R7, !P0 ;  /* 0x0000000708051208 */ /* 0x000fe40004000000 */
[----:B------:R-:W-:Y:S02]  /*06e0*/  @P1 FSEL R4, R9, R6, !P0 ;  /* 0x0000000609041208 */ /* 0x000fe40004000000 */
[----:B------:R-:W-:Y:S02]  /*06f0*/  SEL R7, R24, RZ, !P4 ;  /* 0x000000ff18077207 */ /* 0x000fe40006000000 */
[----:B------:R-:W-:Y:S02]  /*0700*/  SEL R6, R25, RZ, !P4 ;  /* 0x000000ff19067207 */ /* 0x000fe40006000000 */
[----:B------:R-:W-:Y:S02]  /*0710*/  FSEL R7, R7, R4, !P4 ;  /* 0x0000000407077208 */ /* 0x000fe40006000000 */
[----:B------:R-:W-:Y:S01]  /*0720*/  FSEL R4, R6, R5, !P4 ;  /* 0x0000000506047208 */ /* 0x000fe20006000000 */
[----:B0-----:R-:W-:-:S04]  /*0730*/  IMAD.WIDE R2, R0, 0x4, R2 ;  /* 0x0000000400027825 */ /* 0x001fc800078e0202 */
[----:B------:R-:W-:Y:S01]  /*0740*/  FADD R20, R20, R7 ;  /* 0x0000000714147221 */ /* 0x000fe20000000000 */
[----:B------:R-:W-:-:S05]  /*0750*/  FADD R21, R21, R4 ;  /* 0x0000000415157221 */ /* 0x000fca0000000000 */
[----:B------:R-:W-:Y:S01]  /*0760*/  STG.E.64 desc[UR4][R2.64], R20 ;  /* 0x0000001402007986 */ /* 0x000fe2000c101b04 */
[----:B------:R-:W-:Y:S05]  /*0770*/  EXIT ;  /* 0x000000000000794d */ /* 0x000fea0003800000 */
.L_x_0:
[----:B------:R-:W-:-:S00]  /*0780*/  BRA `(.L_x_0) ;  /* 0xfffffffc00fc7947 */ /* 0x000fc0000383ffff */
[----:B------:R-:W-:-:S00]  /*0790*/  NOP ;  /* 0x0000000000007918 */ /* 0x000fc00000000000 */
        /* <DEDUP_REMOVED lines=14> */
.L_x_1:


//--------------------- .nv.constant0.triton_poi_fused_add_cat_12 --------------------------
	.section	.nv.constant0.triton_poi_fused_add_cat_12,"a",@progbits
	.sectionflags	@""
	.align	4
.nv.constant0.triton_poi_fused_add_cat_12:
	.zero		588
